//
// Generated by NVIDIA NVVM Compiler
//
// Compiler Build ID: CL-36424714
// Cuda compilation tools, release 13.0, V13.0.88
// Based on NVVM 20.0.0
//

.version 9.0
.target sm_100
.address_size 64

	// .globl	_Z16random_to_tossesPKfPbi
.global .align 4 .b8 precalc_xorwow_matrix[102400];
.global .align 4 .b8 precalc_xorwow_offset_matrix[102400];
.global .align 4 .b8 mrg32k3aM1[2304];
.global .align 4 .b8 mrg32k3aM2[2304];
.global .align 4 .b8 mrg32k3aM1SubSeq[2016];
.global .align 4 .b8 mrg32k3aM2SubSeq[2016];
.global .align 4 .b8 mrg32k3aM1Seq[2304];
.global .align 4 .b8 mrg32k3aM2Seq[2304];
.const .align 8 .b8 __cr_lgamma_table[72];
.global .align 1 .u8 allThreadsDone;

.visible .entry _Z16random_to_tossesPKfPbi(
	.param .u64 .ptr .align 1 _Z16random_to_tossesPKfPbi_param_0,
	.param .u64 .ptr .align 1 _Z16random_to_tossesPKfPbi_param_1,
	.param .u32 _Z16random_to_tossesPKfPbi_param_2
)
{
	.reg .pred 	%p<3>;
	.reg .b16 	%rs<2>;
	.reg .b32 	%r<6>;
	.reg .b32 	%f<2>;
	.reg .b64 	%rd<9>;

	ld.param.u64 	%rd1, [_Z16random_to_tossesPKfPbi_param_0];
	ld.param.u64 	%rd2, [_Z16random_to_tossesPKfPbi_param_1];
	ld.param.u32 	%r2, [_Z16random_to_tossesPKfPbi_param_2];
	mov.u32 	%r3, %ctaid.x;
	mov.u32 	%r4, %ntid.x;
	mov.u32 	%r5, %tid.x;
	mad.lo.s32 	%r1, %r3, %r4, %r5;
	setp.gt.u32 	%p1, %r1, %r2;
	@%p1 bra 	$L__BB0_2;
	cvta.to.global.u64 	%rd3, %rd1;
	cvta.to.global.u64 	%rd4, %rd2;
	cvt.u64.u32 	%rd5, %r1;
	mul.wide.u32 	%rd6, %r1, 4;
	add.s64 	%rd7, %rd3, %rd6;
	ld.global.f32 	%f1, [%rd7];
	setp.ge.f32 	%p2, %f1, 0f3F000000;
	selp.u16 	%rs1, 1, 0, %p2;
	add.s64 	%rd8, %rd4, %rd5;
	st.global.u8 	[%rd8], %rs1;
$L__BB0_2:
	ret;

}
	// .globl	_Z12find_targetsPKbPii
.visible .entry _Z12find_targetsPKbPii(
	.param .u64 .ptr .align 1 _Z12find_targetsPKbPii_param_0,
	.param .u64 .ptr .align 1 _Z12find_targetsPKbPii_param_1,
	.param .u32 _Z12find_targetsPKbPii_param_2
)
{
	.reg .pred 	%p<8>;
	.reg .b16 	%rs<7>;
	.reg .b32 	%r<14>;
	.reg .b64 	%rd<21>;

	ld.param.u64 	%rd3, [_Z12find_targetsPKbPii_param_0];
	ld.param.u64 	%rd2, [_Z12find_targetsPKbPii_param_1];
	ld.param.u32 	%r4, [_Z12find_targetsPKbPii_param_2];
	cvta.to.global.u64 	%rd1, %rd3;
	mov.u32 	%r5, %ctaid.x;
	mov.u32 	%r6, %ntid.x;
	mov.u32 	%r7, %tid.x;
	mad.lo.s32 	%r1, %r5, %r6, %r7;
	add.s32 	%r2, %r1, 3;
	add.s32 	%r8, %r4, -3;
	setp.gt.u32 	%p1, %r2, %r8;
	@%p1 bra 	$L__BB1_8;
	cvt.u64.u32 	%rd4, %r1;
	add.s64 	%rd5, %rd1, %rd4;
	ld.global.u8 	%rs1, [%rd5];
	setp.ne.s16 	%p2, %rs1, 1;
	@%p2 bra 	$L__BB1_8;
	add.s32 	%r9, %r1, 1;
	cvt.u64.u32 	%rd6, %r9;
	add.s64 	%rd7, %rd1, %rd6;
	ld.global.u8 	%rs2, [%rd7];
	setp.ne.s16 	%p3, %rs2, 1;
	@%p3 bra 	$L__BB1_8;
	add.s32 	%r10, %r1, 2;
	cvt.u64.u32 	%rd8, %r10;
	add.s64 	%rd9, %rd1, %rd8;
	ld.global.u8 	%rs3, [%rd9];
	setp.ne.s16 	%p4, %rs3, 1;
	@%p4 bra 	$L__BB1_8;
	cvt.u64.u32 	%rd10, %r2;
	add.s64 	%rd11, %rd1, %rd10;
	ld.global.u8 	%rs4, [%rd11];
	setp.ne.s16 	%p5, %rs4, 0;
	@%p5 bra 	$L__BB1_8;
	add.s32 	%r11, %r1, 4;
	cvt.u64.u32 	%rd12, %r11;
	add.s64 	%rd13, %rd1, %rd12;
	ld.global.u8 	%rs5, [%rd13];
	setp.ne.s16 	%p6, %rs5, 0;
	@%p6 bra 	$L__BB1_8;
	add.s32 	%r3, %r1, 5;
	cvt.u64.u32 	%rd14, %r3;
	add.s64 	%rd15, %rd1, %rd14;
	ld.global.u8 	%rs6, [%rd15];
	setp.ne.s16 	%p7, %rs6, 0;
	@%p7 bra 	$L__BB1_8;
	cvta.to.global.u64 	%rd16, %rd2;
	mul.wide.u32 	%rd17, %r1, 4;
	add.s64 	%rd18, %rd16, %rd17;
	mov.b32 	%r12, -3;
	st.global.u32 	[%rd18], %r12;
	mul.wide.u32 	%rd19, %r3, 4;
	add.s64 	%rd20, %rd16, %rd19;
	mov.b32 	%r13, 2;
	st.global.u32 	[%rd20], %r13;
$L__BB1_8:
	ret;

}
	// .globl	_Z10find_distsPbPiS0_i
.visible .entry _Z10find_distsPbPiS0_i(
	.param .u64 .ptr .align 1 _Z10find_distsPbPiS0_i_param_0,
	.param .u64 .ptr .align 1 _Z10find_distsPbPiS0_i_param_1,
	.param .u64 .ptr .align 1 _Z10find_distsPbPiS0_i_param_2,
	.param .u32 _Z10find_distsPbPiS0_i_param_3
)
{
	.reg .pred 	%p<37>;
	.reg .b16 	%rs<5>;
	.reg .b32 	%r<28>;
	.reg .b64 	%rd<33>;

	ld.param.u64 	%rd5, [_Z10find_distsPbPiS0_i_param_0];
	ld.param.u64 	%rd6, [_Z10find_distsPbPiS0_i_param_1];
	ld.param.u64 	%rd7, [_Z10find_distsPbPiS0_i_param_2];
	ld.param.u32 	%r5, [_Z10find_distsPbPiS0_i_param_3];
	cvta.to.global.u64 	%rd1, %rd7;
	cvta.to.global.u64 	%rd2, %rd6;
	mov.u32 	%r6, %ctaid.x;
	mov.u32 	%r7, %ntid.x;
	mov.u32 	%r8, %tid.x;
	mad.lo.s32 	%r1, %r6, %r7, %r8;
	setp.gt.u32 	%p3, %r1, %r5;
	@%p3 bra 	$L__BB2_17;
	mul.wide.u32 	%rd8, %r1, 4;
	add.s64 	%rd3, %rd2, %rd8;
	ld.global.u32 	%r2, [%rd3];
	setp.ne.s32 	%p4, %r2, 0;
	@%p4 bra 	$L__BB2_3;
	add.s64 	%rd32, %rd1, %rd8;
	mov.b32 	%r27, 0;
	st.global.u32 	[%rd32], %r27;
	bra.uni 	$L__BB2_17;
$L__BB2_3:
	cvt.u64.u32 	%rd9, %r1;
	cvta.to.global.u64 	%rd10, %rd5;
	add.s64 	%rd4, %rd10, %rd9;
	ld.global.u8 	%rs1, [%rd4];
	setp.eq.s16 	%p5, %rs1, 0;
	@%p5 bra 	$L__BB2_5;
	add.s64 	%rd12, %rd1, %rd8;
	st.global.u32 	[%rd12], %r2;
	mov.pred 	%p35, 0;
	mov.pred 	%p36, %p35;
	bra.uni 	$L__BB2_16;
$L__BB2_5:
	setp.lt.s32 	%p7, %r2, 1;
	add.s32 	%r9, %r5, -1;
	setp.ge.u32 	%p8, %r1, %r9;
	or.pred  	%p9, %p7, %p8;
	@%p9 bra 	$L__BB2_12;
	ld.global.u32 	%r16, [%rd3+4];
	setp.gt.s32 	%p22, %r16, -1;
	@%p22 bra 	$L__BB2_8;
	shl.b32 	%r24, %r2, 1;
	or.b32  	%r25, %r24, 1;
	add.s64 	%rd30, %rd1, %rd8;
	st.global.u32 	[%rd30], %r25;
	mov.b32 	%r26, 0;
	st.global.u32 	[%rd30+4], %r26;
	mov.pred 	%p36, -1;
	mov.pred 	%p35, 0;
	bra.uni 	$L__BB2_16;
$L__BB2_8:
	add.s32 	%r17, %r5, -2;
	setp.ge.u32 	%p23, %r1, %r17;
	@%p23 bra 	$L__BB2_11;
	add.s32 	%r3, %r1, 2;
	mul.wide.u32 	%rd21, %r3, 4;
	add.s64 	%rd22, %rd2, %rd21;
	ld.global.u32 	%r18, [%rd22];
	setp.gt.s32 	%p24, %r18, -1;
	@%p24 bra 	$L__BB2_11;
	shl.b32 	%r21, %r2, 1;
	add.s32 	%r22, %r21, 2;
	add.s64 	%rd26, %rd1, %rd8;
	st.global.u32 	[%rd26], %r22;
	add.s64 	%rd28, %rd1, %rd21;
	mov.b32 	%r23, 0;
	st.global.u32 	[%rd28], %r23;
	mov.pred 	%p36, -1;
	mov.pred 	%p35, 0;
	bra.uni 	$L__BB2_16;
$L__BB2_11:
	add.s32 	%r19, %r2, 1;
	add.s64 	%rd24, %rd1, %rd8;
	st.global.u32 	[%rd24+4], %r19;
	mov.b32 	%r20, 0;
	st.global.u32 	[%rd24], %r20;
	mov.pred 	%p36, 0;
	mov.pred 	%p35, -1;
	bra.uni 	$L__BB2_16;
$L__BB2_12:
	setp.gt.s32 	%p11, %r2, -1;
	setp.lt.u32 	%p12, %r1, 2;
	mov.pred 	%p36, 0;
	or.pred  	%p13, %p12, %p11;
	mov.pred 	%p35, %p36;
	@%p13 bra 	$L__BB2_16;
	add.s32 	%r4, %r1, -1;
	mul.wide.u32 	%rd13, %r4, 4;
	add.s64 	%rd14, %rd2, %rd13;
	ld.global.u32 	%r10, [%rd14];
	setp.ne.s32 	%p15, %r10, 0;
	add.s32 	%r11, %r5, -2;
	setp.ge.u32 	%p16, %r1, %r11;
	or.pred  	%p17, %p15, %p16;
	@%p17 bra 	$L__BB2_16;
	add.s32 	%r12, %r1, -2;
	mul.wide.u32 	%rd15, %r12, 4;
	add.s64 	%rd16, %rd2, %rd15;
	ld.global.u32 	%r13, [%rd16];
	setp.ne.s32 	%p19, %r13, 0;
	mov.pred 	%p35, %p36;
	@%p19 bra 	$L__BB2_16;
	add.s32 	%r14, %r2, -1;
	add.s64 	%rd18, %rd1, %rd13;
	st.global.u32 	[%rd18], %r14;
	add.s64 	%rd20, %rd1, %rd8;
	mov.b32 	%r15, 0;
	st.global.u32 	[%rd20], %r15;
	mov.pred 	%p35, -1;
$L__BB2_16:
	ld.global.u8 	%rs2, [%rd4];
	setp.ne.s16 	%p31, %rs2, 0;
	or.pred  	%p32, %p36, %p31;
	selp.u16 	%rs3, 1, 0, %p32;
	st.global.u8 	[%rd4], %rs3;
	or.pred  	%p33, %p35, %p36;
	not.pred 	%p34, %p33;
	selp.u16 	%rs4, 1, 0, %p34;
	st.global.u8 	[allThreadsDone], %rs4;
$L__BB2_17:
	ret;

}


// ===== COMPILED SASS (sm_100) =====

	.target	sm_100

	.elftype	@"ET_EXEC"


//--------------------- .note.nv.tkinfo           --------------------------
	.section	.note.nv.tkinfo,"",@"SHT_NOTE"
	.sectionflags	@"SHF_NOTE_NV_TKINFO"
	.tkinfo
        /*0018*/ 	.word	0x00000002
        /*0030*/ 	.string	""
        /*0030*/ 	.string	"ptxas"
        /*0030*/ 	.string	"Cuda compilation tools, release 13.0, V13.0.88"
        /*0030*/ 	.string	"Build cuda_13.0.r13.0/compiler.36424714_0"
        /*0030*/ 	.string	"-arch sm_100 -m 64 "



//--------------------- .note.nv.cuinfo           --------------------------
	.section	.note.nv.cuinfo,"",@"SHT_NOTE"
	.sectionflags	@"SHF_NOTE_NV_CUINFO"
        /*0018*/ 	.short	0x0002
        /*001a*/ 	.short	0x0064
        /*001c*/ 	.short	0x0082
	.zero		2


//--------------------- .nv.info                  --------------------------
	.section	.nv.info,"",@"SHT_CUDA_INFO"
	.align	4


	//----- nvinfo : EIATTR_REGCOUNT
	.align		4
        /*0000*/ 	.byte	0x04, 0x2f
        /*0002*/ 	.short	(.L_11 - .L_10)
	.align		4
.L_10:
        /*0004*/ 	.word	index@(_Z16random_to_tossesPKfPbi)
        /*0008*/ 	.word	0x0000000a


	//----- nvinfo : EIATTR_FRAME_SIZE
	.align		4
.L_11:
        /*000c*/ 	.byte	0x04, 0x11
        /*000e*/ 	.short	(.L_13 - .L_12)
	.align		4
.L_12:
        /*0010*/ 	.word	index@(_Z16random_to_tossesPKfPbi)
        /*0014*/ 	.word	0x00000000


	//----- nvinfo : EIATTR_REGCOUNT
	.align		4
.L_13:
        /*0018*/ 	.byte	0x04, 0x2f
        /*001a*/ 	.short	(.L_15 - .L_14)
	.align		4
.L_14:
        /*001c*/ 	.word	index@(_Z12find_targetsPKbPii)
        /*0020*/ 	.word	0x0000000e


	//----- nvinfo : EIATTR_FRAME_SIZE
	.align		4
.L_15:
        /*0024*/ 	.byte	0x04, 0x11
        /*0026*/ 	.short	(.L_17 - .L_16)
	.align		4
.L_16:
        /*0028*/ 	.word	index@(_Z12find_targetsPKbPii)
        /*002c*/ 	.word	0x00000000


	//----- nvinfo : EIATTR_REGCOUNT
	.align		4
.L_17:
        /*0030*/ 	.byte	0x04, 0x2f
        /*0032*/ 	.short	(.L_19 - .L_18)
	.align		4
.L_18:
        /*0034*/ 	.word	index@(_Z10find_distsPbPiS0_i)
        /*0038*/ 	.word	0x0000000e


	//----- nvinfo : EIATTR_FRAME_SIZE
	.align		4
.L_19:
        /*003c*/ 	.byte	0x04, 0x11
        /*003e*/ 	.short	(.L_21 - .L_20)
	.align		4
.L_20:
        /*0040*/ 	.word	index@(_Z10find_distsPbPiS0_i)
        /*0044*/ 	.word	0x00000000


	//----- nvinfo : EIATTR_MIN_STACK_SIZE
	.align		4
.L_21:
        /*0048*/ 	.byte	0x04, 0x12
        /*004a*/ 	.short	(.L_23 - .L_22)
	.align		4
.L_22:
        /*004c*/ 	.word	index@(_Z10find_distsPbPiS0_i)
        /*0050*/ 	.word	0x00000000


	//----- nvinfo : EIATTR_MIN_STACK_SIZE
	.align		4
.L_23:
        /*0054*/ 	.byte	0x04, 0x12
        /*0056*/ 	.short	(.L_25 - .L_24)
	.align		4
.L_24:
        /*0058*/ 	.word	index@(_Z12find_targetsPKbPii)
        /*005c*/ 	.word	0x00000000


	//----- nvinfo : EIATTR_MIN_STACK_SIZE
	.align		4
.L_25:
        /*0060*/ 	.byte	0x04, 0x12
        /*0062*/ 	.short	(.L_27 - .L_26)
	.align		4
.L_26:
        /*0064*/ 	.word	index@(_Z16random_to_tossesPKfPbi)
        /*0068*/ 	.word	0x00000000
.L_27:


//--------------------- .nv.compat                --------------------------
	.section	.nv.compat,"",@"SHT_CUDA_COMPAT_INFO"
	.align	4
        /*0000*/ 	.byte	0x02, 0x09, 0x00, 0x00, 0x02, 0x02, 0x01, 0x00, 0x02, 0x05, 0x05, 0x00, 0x03, 0x07, 0x01, 0x01
        /*0010*/ 	.byte	0x02, 0x03, 0x00, 0x00, 0x02, 0x06, 0x01, 0x00, 0x04, 0x0b, 0x08, 0x00, 0x01, 0x00, 0x00, 0x00
        /*0020*/ 	.byte	0x00, 0x00, 0x00, 0x00


//--------------------- .nv.info._Z10find_distsPbPiS0_i --------------------------
	.section	.nv.info._Z10find_distsPbPiS0_i,"",@"SHT_CUDA_INFO"
	.sectionflags	@""
	.align	4


	//----- nvinfo : EIATTR_CUDA_API_VERSION
	.align		4
        /*0000*/ 	.byte	0x04, 0x37
        /*0002*/ 	.short	(.L_29 - .L_28)
.L_28:
        /*0004*/ 	.word	0x00000082


	//----- nvinfo : EIATTR_KPARAM_INFO
	.align		4
.L_29:
        /*0008*/ 	.byte	0x04, 0x17
        /*000a*/ 	.short	(.L_31 - .L_30)
.L_30:
        /*000c*/ 	.word	0x00000000
        /*0010*/ 	.short	0x0003
        /*0012*/ 	.short	0x0018
        /*0014*/ 	.byte	0x00, 0xf0, 0x11, 0x00


	//----- nvinfo : EIATTR_KPARAM_INFO
	.align		4
.L_31:
        /*0018*/ 	.byte	0x04, 0x17
        /*001a*/ 	.short	(.L_33 - .L_32)
.L_32:
        /*001c*/ 	.word	0x00000000
        /*0020*/ 	.short	0x0002
        /*0022*/ 	.short	0x0010
        /*0024*/ 	.byte	0x00, 0xf5, 0x21, 0x00


	//----- nvinfo : EIATTR_KPARAM_INFO
	.align		4
.L_33:
        /*0028*/ 	.byte	0x04, 0x17
        /*002a*/ 	.short	(.L_35 - .L_34)
.L_34:
        /*002c*/ 	.word	0x00000000
        /*0030*/ 	.short	0x0001
        /*0032*/ 	.short	0x0008
        /*0034*/ 	.byte	0x00, 0xf5, 0x21, 0x00


	//----- nvinfo : EIATTR_KPARAM_INFO
	.align		4
.L_35:
        /*0038*/ 	.byte	0x04, 0x17
        /*003a*/ 	.short	(.L_37 - .L_36)
.L_36:
        /*003c*/ 	.word	0x00000000
        /*0040*/ 	.short	0x0000
        /*0042*/ 	.short	0x0000
        /*0044*/ 	.byte	0x00, 0xf5, 0x21, 0x00


	//----- nvinfo : EIATTR_SPARSE_MMA_MASK
	.align		4
.L_37:
        /*0048*/ 	.byte	0x03, 0x50
        /*004a*/ 	.short	0x0000


	//----- nvinfo : EIATTR_MAXREG_COUNT
	.align		4
        /*004c*/ 	.byte	0x03, 0x1b
        /*004e*/ 	.short	0x00ff


	//----- nvinfo : EIATTR_MERCURY_ISA_VERSION
	.align		4
        /*0050*/ 	.byte	0x03, 0x5f
        /*0052*/ 	.short	0x0101


	//----- nvinfo : EIATTR_VRC_CTA_INIT_COUNT
	.align		4
        /*0054*/ 	.byte	0x02, 0x4a
	.zero		1
	.zero		1


	//----- nvinfo : EIATTR_EXIT_INSTR_OFFSETS
	.align		4
        /*0058*/ 	.byte	0x04, 0x1c
        /*005a*/ 	.short	(.L_39 - .L_38)


	//   ....[0]....
.L_38:
        /*005c*/ 	.word	0x00000070


	//   ....[1]....
        /*0060*/ 	.word	0x00000100


	//   ....[2]....
        /*0064*/ 	.word	0x00000680


	//----- nvinfo : EIATTR_CRS_STACK_SIZE
	.align		4
.L_39:
        /*0068*/ 	.byte	0x04, 0x1e
        /*006a*/ 	.short	(.L_41 - .L_40)
.L_40:
        /*006c*/ 	.word	0x00000000


	//----- nvinfo : EIATTR_CBANK_PARAM_SIZE
	.align		4
.L_41:
        /*0070*/ 	.byte	0x03, 0x19
        /*0072*/ 	.short	0x001c


	//----- nvinfo : EIATTR_PARAM_CBANK
	.align		4
        /*0074*/ 	.byte	0x04, 0x0a
        /*0076*/ 	.short	(.L_43 - .L_42)
	.align		4
.L_42:
        /*0078*/ 	.word	index@(.nv.constant0._Z10find_distsPbPiS0_i)
        /*007c*/ 	.short	0x0380
        /*007e*/ 	.short	0x001c


	//----- nvinfo : EIATTR_SW_WAR
	.align		4
.L_43:
        /*0080*/ 	.byte	0x04, 0x36
        /*0082*/ 	.short	(.L_45 - .L_44)
.L_44:
        /*0084*/ 	.word	0x00000008
.L_45:


//--------------------- .nv.info._Z12find_targetsPKbPii --------------------------
	.section	.nv.info._Z12find_targetsPKbPii,"",@"SHT_CUDA_INFO"
	.sectionflags	@""
	.align	4


	//----- nvinfo : EIATTR_CUDA_API_VERSION
	.align		4
        /*0000*/ 	.byte	0x04, 0x37
        /*0002*/ 	.short	(.L_47 - .L_46)
.L_46:
        /*0004*/ 	.word	0x00000082


	//----- nvinfo : EIATTR_KPARAM_INFO
	.align		4
.L_47:
        /*0008*/ 	.byte	0x04, 0x17
        /*000a*/ 	.short	(.L_49 - .L_48)
.L_48:
        /*000c*/ 	.word	0x00000000
        /*0010*/ 	.short	0x0002
        /*0012*/ 	.short	0x0010
        /*0014*/ 	.byte	0x00, 0xf0, 0x11, 0x00


	//----- nvinfo : EIATTR_KPARAM_INFO
	.align		4
.L_49:
        /*0018*/ 	.byte	0x04, 0x17
        /*001a*/ 	.short	(.L_51 - .L_50)
.L_50:
        /*001c*/ 	.word	0x00000000
        /*0020*/ 	.short	0x0001
        /*0022*/ 	.short	0x0008
        /*0024*/ 	.byte	0x00, 0xf5, 0x21, 0x00


	//----- nvinfo : EIATTR_KPARAM_INFO
	.align		4
.L_51:
        /*0028*/ 	.byte	0x04, 0x17
        /*002a*/ 	.short	(.L_53 - .L_52)
.L_52:
        /*002c*/ 	.word	0x00000000
        /*0030*/ 	.short	0x0000
        /*0032*/ 	.short	0x0000
        /*0034*/ 	.byte	0x00, 0xf5, 0x21, 0x00


	//----- nvinfo : EIATTR_SPARSE_MMA_MASK
	.align		4
.L_53:
        /*0038*/ 	.byte	0x03, 0x50
        /*003a*/ 	.short	0x0000


	//----- nvinfo : EIATTR_MAXREG_COUNT
	.align		4
        /*003c*/ 	.byte	0x03, 0x1b
        /*003e*/ 	.short	0x00ff


	//----- nvinfo : EIATTR_MERCURY_ISA_VERSION
	.align		4
        /*0040*/ 	.byte	0x03, 0x5f
        /*0042*/ 	.short	0x0101


	//----- nvinfo : EIATTR_VRC_CTA_INIT_COUNT
	.align		4
        /*0044*/ 	.byte	0x02, 0x4a
	.zero		1
	.zero		1


	//----- nvinfo : EIATTR_EXIT_INSTR_OFFSETS
	.align		4
        /*0048*/ 	.byte	0x04, 0x1c
        /*004a*/ 	.short	(.L_55 - .L_54)


	//   ....[0]....
.L_54:
        /*004c*/ 	.word	0x00000090


	//   ....[1]....
        /*0050*/ 	.word	0x00000100


	//   ....[2]....
        /*0054*/ 	.word	0x00000160


	//   ....[3]....
        /*0058*/ 	.word	0x000001c0


	//   ....[4]....
        /*005c*/ 	.word	0x00000210


	//   ....[5]....
        /*0060*/ 	.word	0x00000270


	//   ....[6]....
        /*0064*/ 	.word	0x000002d0


	//   ....[7]....
        /*0068*/ 	.word	0x00000350


	//----- nvinfo : EIATTR_CBANK_PARAM_SIZE
	.align		4
.L_55:
        /*006c*/ 	.byte	0x03, 0x19
        /*006e*/ 	.short	0x0014


	//----- nvinfo : EIATTR_PARAM_CBANK
	.align		4
        /*0070*/ 	.byte	0x04, 0x0a
        /*0072*/ 	.short	(.L_57 - .L_56)
	.align		4
.L_56:
        /*0074*/ 	.word	index@(.nv.constant0._Z12find_targetsPKbPii)
        /*0078*/ 	.short	0x0380
        /*007a*/ 	.short	0x0014


	//----- nvinfo : EIATTR_SW_WAR
	.align		4
.L_57:
        /*007c*/ 	.byte	0x04, 0x36
        /*007e*/ 	.short	(.L_59 - .L_58)
.L_58:
        /*0080*/ 	.word	0x00000008
.L_59:


//--------------------- .nv.info._Z16random_to_tossesPKfPbi --------------------------
	.section	.nv.info._Z16random_to_tossesPKfPbi,"",@"SHT_CUDA_INFO"
	.sectionflags	@""
	.align	4


	//----- nvinfo : EIATTR_CUDA_API_VERSION
	.align		4
        /*0000*/ 	.byte	0x04, 0x37
        /*0002*/ 	.short	(.L_61 - .L_60)
.L_60:
        /*0004*/ 	.word	0x00000082


	//----- nvinfo : EIATTR_KPARAM_INFO
	.align		4
.L_61:
        /*0008*/ 	.byte	0x04, 0x17
        /*000a*/ 	.short	(.L_63 - .L_62)
.L_62:
        /*000c*/ 	.word	0x00000000
        /*0010*/ 	.short	0x0002
        /*0012*/ 	.short	0x0010
        /*0014*/ 	.byte	0x00, 0xf0, 0x11, 0x00


	//----- nvinfo : EIATTR_KPARAM_INFO
	.align		4
.L_63:
        /*0018*/ 	.byte	0x04, 0x17
        /*001a*/ 	.short	(.L_65 - .L_64)
.L_64:
        /*001c*/ 	.word	0x00000000
        /*0020*/ 	.short	0x0001
        /*0022*/ 	.short	0x0008
        /*0024*/ 	.byte	0x00, 0xf5, 0x21, 0x00


	//----- nvinfo : EIATTR_KPARAM_INFO
	.align		4
.L_65:
        /*0028*/ 	.byte	0x04, 0x17
        /*002a*/ 	.short	(.L_67 - .L_66)
.L_66:
        /*002c*/ 	.word	0x00000000
        /*0030*/ 	.short	0x0000
        /*0032*/ 	.short	0x0000
        /*0034*/ 	.byte	0x00, 0xf5, 0x21, 0x00


	//----- nvinfo : EIATTR_SPARSE_MMA_MASK
	.align		4
.L_67:
        /*0038*/ 	.byte	0x03, 0x50
        /*003a*/ 	.short	0x0000


	//----- nvinfo : EIATTR_MAXREG_COUNT
	.align		4
        /*003c*/ 	.byte	0x03, 0x1b
        /*003e*/ 	.short	0x00ff


	//----- nvinfo : EIATTR_MERCURY_ISA_VERSION
	.align		4
        /*0040*/ 	.byte	0x03, 0x5f
        /*0042*/ 	.short	0x0101


	//----- nvinfo : EIATTR_VRC_CTA_INIT_COUNT
	.align		4
        /*0044*/ 	.byte	0x02, 0x4a
	.zero		1
	.zero		1


	//----- nvinfo : EIATTR_EXIT_INSTR_OFFSETS
	.align		4
        /*0048*/ 	.byte	0x04, 0x1c
        /*004a*/ 	.short	(.L_69 - .L_68)


	//   ....[0]....
.L_68:
        /*004c*/ 	.word	0x00000070


	//   ....[1]....
        /*0050*/ 	.word	0x00000120


	//----- nvinfo : EIATTR_CBANK_PARAM_SIZE
	.align		4
.L_69:
        /*0054*/ 	.byte	0x03, 0x19
        /*0056*/ 	.short	0x0014


	//----- nvinfo : EIATTR_PARAM_CBANK
	.align		4
        /*0058*/ 	.byte	0x04, 0x0a
        /*005a*/ 	.short	(.L_71 - .L_70)
	.align		4
.L_70:
        /*005c*/ 	.word	index@(.nv.constant0._Z16random_to_tossesPKfPbi)
        /*0060*/ 	.short	0x0380
        /*0062*/ 	.short	0x0014


	//----- nvinfo : EIATTR_SW_WAR
	.align		4
.L_71:
        /*0064*/ 	.byte	0x04, 0x36
        /*0066*/ 	.short	(.L_73 - .L_72)
.L_72:
        /*0068*/ 	.word	0x00000008
.L_73:


//--------------------- .nv.callgraph             --------------------------
	.section	.nv.callgraph,"",@"SHT_CUDA_CALLGRAPH"
	.align	4
	.sectionentsize	8
	.align		4
        /*0000*/ 	.word	0x00000000
	.align		4
        /*0004*/ 	.word	0xffffffff
	.align		4
        /*0008*/ 	.word	0x00000000
	.align		4
        /*000c*/ 	.word	0xfffffffe
	.align		4
        /*0010*/ 	.word	0x00000000
	.align		4
        /*0014*/ 	.word	0xfffffffd
	.align		4
        /*0018*/ 	.word	0x00000000
	.align		4
        /*001c*/ 	.word	0xfffffffc


//--------------------- .nv.constant4             --------------------------
	.section	.nv.constant4,"a",@progbits
	.align	8
	.align		8
.nv.constant4:
        /*0000*/ 	.dword	precalc_xorwow_matrix
	.align		8
        /*0008*/ 	.dword	precalc_xorwow_offset_matrix
	.align		8
        /*0010*/ 	.dword	mrg32k3aM1
	.align		8
        /*0018*/ 	.dword	mrg32k3aM2
	.align		8
        /*0020*/ 	.dword	mrg32k3aM1SubSeq
	.align		8
        /*0028*/ 	.dword	mrg32k3aM2SubSeq
	.align		8
        /*0030*/ 	.dword	mrg32k3aM1Seq
	.align		8
        /*0038*/ 	.dword	mrg32k3aM2Seq
	.align		8
        /*0040*/ 	.dword	allThreadsDone


//--------------------- .nv.constant3             --------------------------
	.section	.nv.constant3,"a",@progbits
	.align	8
.nv.constant3:
	.type		__cr_lgamma_table,@object
	.size		__cr_lgamma_table,(.L_8 - __cr_lgamma_table)
__cr_lgamma_table:
        /*0000*/ 	.byte	0x00, 0x00, 0x00, 0x00, 0x00, 0x00, 0x00, 0x00, 0x00, 0x00, 0x00, 0x00, 0x00, 0x00, 0x00, 0x00
        /*0010*/ 	.byte	0xef, 0x39, 0xfa, 0xfe, 0x42, 0x2e, 0xe6, 0x3f, 0x02, 0x20, 0x2a, 0xfa, 0x0b, 0xab, 0xfc, 0x3f
        /*0020*/ 	.byte	0xf9, 0x2c, 0x92, 0x7c, 0xa7, 0x6c, 0x09, 0x40, 0xc9, 0x79, 0x44, 0x3c, 0x64, 0x26, 0x13, 0x40
        /*0030*/ 	.byte	0xca, 0x01, 0xcf, 0x3a, 0x27, 0x51, 0x1a, 0x40, 0x30, 0xcc, 0x2d, 0xf3, 0xe1, 0x0c, 0x21, 0x40
        /*0040*/ 	.byte	0x0d, 0xb7, 0xfc, 0x82, 0x8e, 0x35, 0x25, 0x40
.L_8:


//--------------------- .text._Z10find_distsPbPiS0_i --------------------------
	.section	.text._Z10find_distsPbPiS0_i,"ax",@progbits
	.align	128
        .global         _Z10find_distsPbPiS0_i
        .type           _Z10find_distsPbPiS0_i,@function
        .size           _Z10find_distsPbPiS0_i,(.L_x_8 - _Z10find_distsPbPiS0_i)
        .other          _Z10find_distsPbPiS0_i,@"STO_CUDA_ENTRY STV_DEFAULT"
_Z10find_distsPbPiS0_i:
.text._Z10find_distsPbPiS0_i:
[----:B------:R-:W-:Y:S01]  /*0000*/  LDC R1, c[0x0][0x37c] ;  /* 0x0000df00ff017b82 */ /* 0x000fe20000000800 */
[----:B------:R-:W0:Y:S07]  /*0010*/  S2R R3, SR_TID.X ;  /* 0x0000000000037919 */ /* 0x000e2e0000002100 */
[----:B------:R-:W0:Y:S01]  /*0020*/  S2UR UR4, SR_CTAID.X ;  /* 0x00000000000479c3 */ /* 0x000e220000002500 */
[----:B------:R-:W1:Y:S07]  /*0030*/  LDCU UR5, c[0x0][0x398] ;  /* 0x00007300ff0577ac */ /* 0x000e6e0008000800 */
[----:B------:R-:W0:Y:S02]  /*0040*/  LDC R0, c[0x0][0x360] ;  /* 0x0000d800ff007b82 */ /* 0x000e240000000800 */
[----:B0-----:R-:W-:-:S05]  /*0050*/  IMAD R0, R0, UR4, R3 ;  /* 0x0000000400007c24 */ /* 0x001fca000f8e0203 */
[----:B-1----:R-:W-:-:S13]  /*0060*/  ISETP.GT.U32.AND P0, PT, R0, UR5, PT ;  /* 0x0000000500007c0c */ /* 0x002fda000bf04070 */
[----:B------:R-:W-:Y:S05]  /*0070*/  @P0 EXIT ;  /* 0x000000000000094d */ /* 0x000fea0003800000 */
[----:B------:R-:W0:Y:S01]  /*0080*/  LDC.64 R6, c[0x0][0x388] ;  /* 0x0000e200ff067b82 */ /* 0x000e220000000a00 */
[----:B------:R-:W1:Y:S01]  /*0090*/  LDCU.64 UR6, c[0x0][0x358] ;  /* 0x00006b00ff0677ac */ /* 0x000e620008000a00 */
[----:B0-----:R-:W-:-:S05]  /*00a0*/  IMAD.WIDE.U32 R8, R0, 0x4, R6 ;  /* 0x0000000400087825 */ /* 0x001fca00078e0006 */
[----:B-1----:R-:W2:Y:S02]  /*00b0*/  LDG.E R4, desc[UR6][R8.64] ;  /* 0x0000000608047981 */ /* 0x002ea4000c1e1900 */
[----:B--2---:R-:W-:-:S13]  /*00c0*/  ISETP.NE.AND P0, PT, R4, RZ, PT ;  /* 0x000000ff0400720c */ /* 0x004fda0003f05270 */
[----:B------:R-:W0:Y:S02]  /*00d0*/  @!P0 LDC.64 R2, c[0x0][0x390] ;  /* 0x0000e400ff028b82 */ /* 0x000e240000000a00 */
[----:B0-----:R-:W-:-:S05]  /*00e0*/  @!P0 IMAD.WIDE.U32 R2, R0, 0x4, R2 ;  /* 0x0000000400028825 */ /* 0x001fca00078e0002 */
[----:B------:R0:W-:Y:S01]  /*00f0*/  @!P0 STG.E desc[UR6][R2.64], RZ ;  /* 0x000000ff02008986 */ /* 0x0001e2000c101906 */
[----:B------:R-:W-:Y:S05]  /*0100*/  @!P0 EXIT ;  /* 0x000000000000894d */ /* 0x000fea0003800000 */
[----:B------:R-:W0:Y:S02]  /*0110*/  LDCU.64 UR8, c[0x0][0x380] ;  /* 0x00007000ff0877ac */ /* 0x000e240008000a00 */
[----:B0-----:R-:W-:-:S05]  /*0120*/  IADD3 R2, P0, PT, R0, UR8, RZ ;  /* 0x0000000800027c10 */ /* 0x001fca000ff1e0ff */
[----:B------:R-:W-:-:S05]  /*0130*/  IMAD.X R3, RZ, RZ, UR9, P0 ;  /* 0x00000009ff037e24 */ /* 0x000fca00080e06ff */
[----:B------:R-:W2:Y:S01]  /*0140*/  LDG.E.U8 R5, desc[UR6][R2.64] ;  /* 0x0000000602057981 */ /* 0x000ea2000c1e1100 */
[----:B------:R-:W-:Y:S01]  /*0150*/  BSSY.RECONVERGENT B0, `(.L_x_0) ;  /* 0x0000049000007945 */ /* 0x000fe20003800200 */
[----:B--2---:R-:W-:-:S13]  /*0160*/  ISETP.NE.AND P2, PT, R5, RZ, PT ;  /* 0x000000ff0500720c */ /* 0x004fda0003f45270 */
[----:B------:R-:W0:Y:S01]  /*0170*/  @P2 LDC.64 R10, c[0x0][0x390] ;  /* 0x0000e400ff0a2b82 */ /* 0x000e220000000a00 */
[----:B------:R-:W-:Y:S02]  /*0180*/  @P2 PLOP3.LUT P0, PT, PT, PT, PT, 0x8, 0x80 ;  /* 0x000000000080281c */ /* 0x000fe40003f0e170 */
[----:B------:R-:W-:Y:S01]  /*0190*/  @P2 PLOP3.LUT P1, PT, PT, PT, PT, 0x8, 0x80 ;  /* 0x000000000080281c */ /* 0x000fe20003f2e170 */
[----:B0-----:R-:W-:-:S05]  /*01a0*/  @P2 IMAD.WIDE.U32 R10, R0, 0x4, R10 ;  /* 0x00000004000a2825 */ /* 0x001fca00078e000a */
[----:B------:R0:W-:Y:S01]  /*01b0*/  @P2 STG.E desc[UR6][R10.64], R4 ;  /* 0x000000040a002986 */ /* 0x0001e2000c101906 */
[----:B------:R-:W-:Y:S06]  /*01c0*/  @P2 BRA `(.L_x_1) ;  /* 0x0000000400042947 */ /* 0x000fec0003800000 */
[----:B------:R-:W-:-:S06]  /*01d0*/  UIADD3 UR4, UPT, UPT, UR5, -0x1, URZ ;  /* 0xffffffff05047890 */ /* 0x000fcc000fffe0ff */
[----:B------:R-:W-:-:S04]  /*01e0*/  ISETP.GE.U32.AND P0, PT, R0, UR4, PT ;  /* 0x0000000400007c0c */ /* 0x000fc8000bf06070 */
[----:B------:R-:W-:-:S13]  /*01f0*/  ISETP.LT.OR P0, PT, R4, 0x1, P0 ;  /* 0x000000010400780c */ /* 0x000fda0000701670 */
[----:B------:R-:W-:Y:S05]  /*0200*/  @P0 BRA `(.L_x_2) ;  /* 0x0000000000980947 */ /* 0x000fea0003800000 */
[----:B------:R-:W2:Y:S02]  /*0210*/  LDG.E R8, desc[UR6][R8.64+0x4] ;  /* 0x0000040608087981 */ /* 0x000ea4000c1e1900 */
[----:B--2---:R-:W-:-:S13]  /*0220*/  ISETP.GT.AND P2, PT, R8, -0x1, PT ;  /* 0xffffffff0800780c */ /* 0x004fda0003f44270 */
[----:B0-----:R-:W0:Y:S01]  /*0230*/  @!P2 LDC.64 R10, c[0x0][0x390] ;  /* 0x0000e400ff0aab82 */ /* 0x001e220000000a00 */
[----:B------:R-:W-:Y:S02]  /*0240*/  @!P2 LEA R5, R4, 0x1, 0x1 ;  /* 0x000000010405a811 */ /* 0x000fe400078e08ff */
[----:B------:R-:W-:Y:S02]  /*0250*/  @!P2 PLOP3.LUT P1, PT, PT, PT, PT, 0x80, 0x8 ;  /* 0x000000000008a81c */ /* 0x000fe40003f2f070 */
[----:B------:R-:W-:Y:S01]  /*0260*/  @!P2 PLOP3.LUT P0, PT, PT, PT, PT, 0x8, 0x80 ;  /* 0x000000000080a81c */ /* 0x000fe20003f0e170 */
[----:B0-----:R-:W-:-:S05]  /*0270*/  @!P2 IMAD.WIDE.U32 R10, R0, 0x4, R10 ;  /* 0x00000004000aa825 */ /* 0x001fca00078e000a */
[----:B------:R2:W-:Y:S04]  /*0280*/  @!P2 STG.E desc[UR6][R10.64], R5 ;  /* 0x000000050a00a986 */ /* 0x0005e8000c101906 */
[----:B------:R2:W-:Y:S01]  /*0290*/  @!P2 STG.E desc[UR6][R10.64+0x4], RZ ;  /* 0x000004ff0a00a986 */ /* 0x0005e2000c101906 */
[----:B------:R-:W-:Y:S05]  /*02a0*/  @!P2 BRA `(.L_x_1) ;  /* 0x0000000000cca947 */ /* 0x000fea0003800000 */
[----:B------:R-:W-:Y:S01]  /*02b0*/  UIADD3 UR4, UPT, UPT, UR5, -0x2, URZ ;  /* 0xfffffffe05047890 */ /* 0x000fe2000fffe0ff */
[----:B------:R-:W-:Y:S05]  /*02c0*/  BSSY.RELIABLE B1, `(.L_x_3) ;  /* 0x0000012000017945 */ /* 0x000fea0003800100 */
[----:B------:R-:W-:-:S13]  /*02d0*/  ISETP.GE.U32.AND P0, PT, R0, UR4, PT ;  /* 0x0000000400007c0c */ /* 0x000fda000bf06070 */
[----:B------:R-:W-:Y:S05]  /*02e0*/  @P0 BRA `(.L_x_4) ;  /* 0x00000000003c0947 */ /* 0x000fea0003800000 */
[----:B--2---:R-:W-:-:S04]  /*02f0*/  VIADD R5, R0, 0x2 ;  /* 0x0000000200057836 */ /* 0x004fc80000000000 */
[----:B------:R-:W-:-:S06]  /*0300*/  IMAD.WIDE.U32 R6, R5, 0x4, R6 ;  /* 0x0000000405067825 */ /* 0x000fcc00078e0006 */
[----:B------:R-:W2:Y:S02]  /*0310*/  LDG.E R6, desc[UR6][R6.64] ;  /* 0x0000000606067981 */ /* 0x000ea4000c1e1900 */
[----:B--2---:R-:W-:-:S13]  /*0320*/  ISETP.GT.AND P0, PT, R6, -0x1, PT ;  /* 0xffffffff0600780c */ /* 0x004fda0003f04270 */
[----:B------:R-:W-:Y:S05]  /*0330*/  @!P0 BREAK.RELIABLE B1 ;  /* 0x0000000000018942 */ /* 0x000fea0003800100 */
[----:B------:R-:W-:Y:S05]  /*0340*/  @P0 BRA `(.L_x_4) ;  /* 0x0000000000240947 */ /* 0x000fea0003800000 */
[----:B------:R-:W0:Y:S01]  /*0350*/  LDC.64 R6, c[0x0][0x390] ;  /* 0x0000e400ff067b82 */ /* 0x000e220000000a00 */
[----:B------:R-:W-:Y:S02]  /*0360*/  LEA R11, R4, 0x2, 0x1 ;  /* 0x00000002040b7811 */ /* 0x000fe400078e08ff */
[----:B------:R-:W-:Y:S02]  /*0370*/  PLOP3.LUT P1, PT, PT, PT, PT, 0x80, 0x8 ;  /* 0x000000000008781c */ /* 0x000fe40003f2f070 */
[----:B------:R-:W-:Y:S01]  /*0380*/  PLOP3.LUT P0, PT, PT, PT, PT, 0x8, 0x80 ;  /* 0x000000000080781c */ /* 0x000fe20003f0e170 */
[----:B0-----:R-:W-:-:S04]  /*0390*/  IMAD.WIDE.U32 R8, R0, 0x4, R6 ;  /* 0x0000000400087825 */ /* 0x001fc800078e0006 */
[----:B------:R-:W-:Y:S01]  /*03a0*/  IMAD.WIDE.U32 R4, R5, 0x4, R6 ;  /* 0x0000000405047825 */ /* 0x000fe200078e0006 */
[----:B------:R4:W-:Y:S04]  /*03b0*/  STG.E desc[UR6][R8.64], R11 ;  /* 0x0000000b08007986 */ /* 0x0009e8000c101906 */
[----:B------:R4:W-:Y:S01]  /*03c0*/  STG.E desc[UR6][R4.64], RZ ;  /* 0x000000ff04007986 */ /* 0x0009e2000c101906 */
[----:B------:R-:W-:Y:S05]  /*03d0*/  BRA `(.L_x_1) ;  /* 0x0000000000807947 */ /* 0x000fea0003800000 */
.L_x_4:
[----:B------:R-:W-:Y:S05]  /*03e0*/  BSYNC.RELIABLE B1 ;  /* 0x0000000000017941 */ /* 0x000fea0003800100 */
.L_x_3:
[----:B------:R-:W0:Y:S01]  /*03f0*/  LDC.64 R6, c[0x0][0x390] ;  /* 0x0000e400ff067b82 */ /* 0x000e220000000a00 */
[----:B--2---:R-:W-:Y:S01]  /*0400*/  VIADD R5, R4, 0x1 ;  /* 0x0000000104057836 */ /* 0x004fe20000000000 */
[----:B------:R-:W-:Y:S02]  /*0410*/  PLOP3.LUT P1, PT, PT, PT, PT, 0x8, 0x80 ;  /* 0x000000000080781c */ /* 0x000fe40003f2e170 */
[----:B------:R-:W-:Y:S01]  /*0420*/  PLOP3.LUT P0, PT, PT, PT, PT, 0x80, 0x8 ;  /* 0x000000000008781c */ /* 0x000fe20003f0f070 */
[----:B0-----:R-:W-:-:S05]  /*0430*/  IMAD.WIDE.U32 R6, R0, 0x4, R6 ;  /* 0x0000000400067825 */ /* 0x001fca00078e0006 */
[----:B------:R3:W-:Y:S04]  /*0440*/  STG.E desc[UR6][R6.64+0x4], R5 ;  /* 0x0000040506007986 */ /* 0x0007e8000c101906 */
[----:B------:R3:W-:Y:S01]  /*0450*/  STG.E desc[UR6][R6.64], RZ ;  /* 0x000000ff06007986 */ /* 0x0007e2000c101906 */
[----:B------:R-:W-:Y:S05]  /*0460*/  BRA `(.L_x_1) ;  /* 0x00000000005c7947 */ /* 0x000fea0003800000 */
.L_x_2:
[----:B------:R-:W-:Y:S02]  /*0470*/  ISETP.GT.AND P2, PT, R4, -0x1, PT ;  /* 0xffffffff0400780c */ /* 0x000fe40003f44270 */
[----:B------:R-:W-:Y:S02]  /*0480*/  PLOP3.LUT P1, PT, PT, PT, PT, 0x8, 0x80 ;  /* 0x000000000080781c */ /* 0x000fe40003f2e170 */
[----:B------:R-:W-:Y:S02]  /*0490*/  ISETP.LT.U32.OR P2, PT, R0, 0x2, P2 ;  /* 0x000000020000780c */ /* 0x000fe40001741470 */
[----:B------:R-:W-:-:S11]  /*04a0*/  PLOP3.LUT P0, PT, PT, PT, PT, 0x8, 0x80 ;  /* 0x000000000080781c */ /* 0x000fd60003f0e170 */
[----:B------:R-:W-:Y:S05]  /*04b0*/  @P2 BRA `(.L_x_1) ;  /* 0x0000000000482947 */ /* 0x000fea0003800000 */
[----:B------:R-:W-:-:S04]  /*04c0*/  VIADD R5, R0, 0xffffffff ;  /* 0xffffffff00057836 */ /* 0x000fc80000000000 */
[----:B------:R-:W-:-:S06]  /*04d0*/  IMAD.WIDE.U32 R8, R5, 0x4, R6 ;  /* 0x0000000405087825 */ /* 0x000fcc00078e0006 */
[----:B------:R-:W2:Y:S01]  /*04e0*/  LDG.E R8, desc[UR6][R8.64] ;  /* 0x0000000608087981 */ /* 0x000ea2000c1e1900 */
[----:B------:R-:W-:-:S06]  /*04f0*/  UIADD3 UR4, UPT, UPT, UR5, -0x2, URZ ;  /* 0xfffffffe05047890 */ /* 0x000fcc000fffe0ff */
[----:B------:R-:W-:-:S04]  /*0500*/  ISETP.GE.U32.AND P2, PT, R0, UR4, PT ;  /* 0x0000000400007c0c */ /* 0x000fc8000bf46070 */
[----:B--2---:R-:W-:-:S13]  /*0510*/  ISETP.NE.OR P2, PT, R8, RZ, P2 ;  /* 0x000000ff0800720c */ /* 0x004fda0001745670 */
[----:B------:R-:W-:Y:S05]  /*0520*/  @P2 BRA `(.L_x_1) ;  /* 0x00000000002c2947 */ /* 0x000fea0003800000 */
[----:B------:R-:W-:-:S04]  /*0530*/  VIADD R9, R0, 0xfffffffe ;  /* 0xfffffffe00097836 */ /* 0x000fc80000000000 */
[----:B------:R-:W-:-:S06]  /*0540*/  IMAD.WIDE.U32 R6, R9, 0x4, R6 ;  /* 0x0000000409067825 */ /* 0x000fcc00078e0006 */
[----:B------:R-:W2:Y:S02]  /*0550*/  LDG.E R6, desc[UR6][R6.64] ;  /* 0x0000000606067981 */ /* 0x000ea4000c1e1900 */
[----:B--2---:R-:W-:-:S13]  /*0560*/  ISETP.NE.AND P0, PT, R6, RZ, PT ;  /* 0x000000ff0600720c */ /* 0x004fda0003f05270 */
[----:B------:R-:W1:Y:S01]  /*0570*/  @!P0 LDC.64 R8, c[0x0][0x390] ;  /* 0x0000e400ff088b82 */ /* 0x000e620000000a00 */
[----:B0-----:R-:W-:Y:S02]  /*0580*/  @!P0 VIADD R11, R4, 0xffffffff ;  /* 0xffffffff040b8836 */ /* 0x001fe40000000000 */
[----:B-1----:R-:W-:-:S04]  /*0590*/  @!P0 IMAD.WIDE.U32 R4, R5, 0x4, R8 ;  /* 0x0000000405048825 */ /* 0x002fc800078e0008 */
[----:B------:R-:W-:Y:S01]  /*05a0*/  @!P0 IMAD.WIDE.U32 R8, R0, 0x4, R8 ;  /* 0x0000000400088825 */ /* 0x000fe200078e0008 */
[----:B------:R1:W-:Y:S04]  /*05b0*/  @!P0 STG.E desc[UR6][R4.64], R11 ;  /* 0x0000000b04008986 */ /* 0x0003e8000c101906 */
[----:B------:R1:W-:Y:S01]  /*05c0*/  @!P0 STG.E desc[UR6][R8.64], RZ ;  /* 0x000000ff08008986 */ /* 0x0003e2000c101906 */
[----:B------:R-:W-:-:S13]  /*05d0*/  PLOP3.LUT P0, PT, P0, PT, PT, 0x8, 0x80 ;  /* 0x000000000080781c */ /* 0x000fda000070e170 */
.L_x_1:
[----:B------:R-:W-:Y:S05]  /*05e0*/  BSYNC.RECONVERGENT B0 ;  /* 0x0000000000007941 */ /* 0x000fea0003800200 */
.L_x_0:
[----:B------:R-:W-:Y:S05]  /*05f0*/  WARPSYNC.ALL ;  /* 0x0000000000007948 */ /* 0x000fea0003800000 */
[----:B------:R-:W5:Y:S01]  /*0600*/  LDG.E.U8 R0, desc[UR6][R2.64] ;  /* 0x0000000602007981 */ /* 0x000f62000c1e1100 */
[----:B01234-:R-:W0:Y:S01]  /*0610*/  LDC.64 R4, c[0x4][0x40] ;  /* 0x01001000ff047b82 */ /* 0x01fe220000000a00 */
[----:B------:R-:W-:-:S04]  /*0620*/  PLOP3.LUT P0, PT, P0, P1, PT, 0xf8, 0x8f ;  /* 0x00000000008f781c */ /* 0x000fc80000703f70 */
[----:B------:R-:W-:Y:S02]  /*0630*/  SEL R9, RZ, 0x1, P0 ;  /* 0x00000001ff097807 */ /* 0x000fe40000000000 */
[----:B-----5:R-:W-:-:S04]  /*0640*/  ISETP.NE.OR P2, PT, R0, RZ, P1 ;  /* 0x000000ff0000720c */ /* 0x020fc80000f45670 */
[----:B------:R-:W-:-:S05]  /*0650*/  SEL R7, RZ, 0x1, !P2 ;  /* 0x00000001ff077807 */ /* 0x000fca0005000000 */
[----:B------:R-:W-:Y:S04]  /*0660*/  STG.E.U8 desc[UR6][R2.64], R7 ;  /* 0x0000000702007986 */ /* 0x000fe8000c101106 */
[----:B0-----:R-:W-:Y:S01]  /*0670*/  STG.E.U8 desc[UR6][R4.64], R9 ;  /* 0x0000000904007986 */ /* 0x001fe2000c101106 */
[----:B------:R-:W-:Y:S05]  /*0680*/  EXIT ;  /* 0x000000000000794d */ /* 0x000fea0003800000 */
.L_x_5:
[----:B------:R-:W-:-:S00]  /*0690*/  BRA `(.L_x_5) ;  /* 0xfffffffc00fc7947 */ /* 0x000fc0000383ffff */
[----:B------:R-:W-:-:S00]  /*06a0*/  NOP ;  /* 0x0000000000007918 */ /* 0x000fc00000000000 */
        /* <DEDUP_REMOVED lines=13> */
.L_x_8:


//--------------------- .text._Z12find_targetsPKbPii --------------------------
	.section	.text._Z12find_targetsPKbPii,"ax",@progbits
	.align	128
        .global         _Z12find_targetsPKbPii
        .type           _Z12find_targetsPKbPii,@function
        .size           _Z12find_targetsPKbPii,(.L_x_9 - _Z12find_targetsPKbPii)
        .other          _Z12find_targetsPKbPii,@"STO_CUDA_ENTRY STV_DEFAULT"
_Z12find_targetsPKbPii:
.text._Z12find_targetsPKbPii:
[----:B------:R-:W-:Y:S01]  /*0000*/  LDC R1, c[0x0][0x37c] ;  /* 0x0000df00ff017b82 */ /* 0x000fe20000000800 */
[----:B------:R-:W0:Y:S07]  /*0010*/  S2R R0, SR_TID.X ;  /* 0x0000000000007919 */ /* 0x000e2e0000002100 */
[----:B------:R-:W0:Y:S01]  /*0020*/  S2UR UR5, SR_CTAID.X ;  /* 0x00000000000579c3 */ /* 0x000e220000002500 */
[----:B------:R-:W1:Y:S07]  /*0030*/  LDCU UR4, c[0x0][0x390] ;  /* 0x00007200ff0477ac */ /* 0x000e6e0008000800 */
[----:B------:R-:W0:Y:S01]  /*0040*/  LDC R7, c[0x0][0x360] ;  /* 0x0000d800ff077b82 */ /* 0x000e220000000800 */
[----:B-1----:R-:W-:Y:S01]  /*0050*/  UIADD3 UR4, UPT, UPT, UR4, -0x3, URZ ;  /* 0xfffffffd04047890 */ /* 0x002fe2000fffe0ff */
[----:B0-----:R-:W-:-:S04]  /*0060*/  IMAD R7, R7, UR5, R0 ;  /* 0x0000000507077c24 */ /* 0x001fc8000f8e0200 */
[----:B------:R-:W-:-:S05]  /*0070*/  VIADD R0, R7, 0x3 ;  /* 0x0000000307007836 */ /* 0x000fca0000000000 */
[----:B------:R-:W-:-:S13]  /*0080*/  ISETP.GT.U32.AND P0, PT, R0, UR4, PT ;  /* 0x0000000400007c0c */ /* 0x000fda000bf04070 */
[----:B------:R-:W-:Y:S05]  /*0090*/  @P0 EXIT ;  /* 0x000000000000094d */ /* 0x000fea0003800000 */
[----:B------:R-:W0:Y:S01]  /*00a0*/  LDCU.64 UR6, c[0x0][0x380] ;  /* 0x00007000ff0677ac */ /* 0x000e220008000a00 */
[----:B------:R-:W1:Y:S01]  /*00b0*/  LDCU.64 UR4, c[0x0][0x358] ;  /* 0x00006b00ff0477ac */ /* 0x000e620008000a00 */
[----:B0-----:R-:W-:-:S05]  /*00c0*/  IADD3 R2, P0, PT, R7, UR6, RZ ;  /* 0x0000000607027c10 */ /* 0x001fca000ff1e0ff */
[----:B------:R-:W-:-:S05]  /*00d0*/  IMAD.X R3, RZ, RZ, UR7, P0 ;  /* 0x00000007ff037e24 */ /* 0x000fca00080e06ff */
[----:B-1----:R-:W2:Y:S02]  /*00e0*/  LDG.E.U8 R2, desc[UR4][R2.64] ;  /* 0x0000000402027981 */ /* 0x002ea4000c1e1100 */
[----:B--2---:R-:W-:-:S13]  /*00f0*/  ISETP.NE.AND P0, PT, R2, 0x1, PT ;  /* 0x000000010200780c */ /* 0x004fda0003f05270 */
[----:B------:R-:W-:Y:S05]  /*0100*/  @P0 EXIT ;  /* 0x000000000000094d */ /* 0x000fea0003800000 */
[----:B------:R-:W-:-:S05]  /*0110*/  VIADD R2, R7, 0x1 ;  /* 0x0000000107027836 */ /* 0x000fca0000000000 */
[----:B------:R-:W-:-:S05]  /*0120*/  IADD3 R2, P0, PT, R2, UR6, RZ ;  /* 0x0000000602027c10 */ /* 0x000fca000ff1e0ff */
[----:B------:R-:W-:-:S05]  /*0130*/  IMAD.X R3, RZ, RZ, UR7, P0 ;  /* 0x00000007ff037e24 */ /* 0x000fca00080e06ff */
[----:B------:R-:W2:Y:S02]  /*0140*/  LDG.E.U8 R2, desc[UR4][R2.64] ;  /* 0x0000000402027981 */ /* 0x000ea4000c1e1100 */
[----:B--2---:R-:W-:-:S13]  /*0150*/  ISETP.NE.AND P0, PT, R2, 0x1, PT ;  /* 0x000000010200780c */ /* 0x004fda0003f05270 */
[----:B------:R-:W-:Y:S05]  /*0160*/  @P0 EXIT ;  /* 0x000000000000094d */ /* 0x000fea0003800000 */
[----:B------:R-:W-:-:S04]  /*0170*/  IADD3 R2, PT, PT, R7, 0x2, RZ ;  /* 0x0000000207027810 */ /* 0x000fc80007ffe0ff */
[----:B------:R-:W-:-:S05]  /*0180*/  IADD3 R2, P0, PT, R2, UR6, RZ ;  /* 0x0000000602027c10 */ /* 0x000fca000ff1e0ff */
[----:B------:R-:W-:-:S05]  /*0190*/  IMAD.X R3, RZ, RZ, UR7, P0 ;  /* 0x00000007ff037e24 */ /* 0x000fca00080e06ff */
[----:B------:R-:W2:Y:S02]  /*01a0*/  LDG.E.U8 R2, desc[UR4][R2.64] ;  /* 0x0000000402027981 */ /* 0x000ea4000c1e1100 */
[----:B--2---:R-:W-:-:S13]  /*01b0*/  ISETP.NE.AND P0, PT, R2, 0x1, PT ;  /* 0x000000010200780c */ /* 0x004fda0003f05270 */
[----:B------:R-:W-:Y:S05]  /*01c0*/  @P0 EXIT ;  /* 0x000000000000094d */ /* 0x000fea0003800000 */
[----:B------:R-:W-:-:S05]  /*01d0*/  IADD3 R2, P0, PT, R0, UR6, RZ ;  /* 0x0000000600027c10 */ /* 0x000fca000ff1e0ff */
[----:B------:R-:W-:-:S05]  /*01e0*/  IMAD.X R3, RZ, RZ, UR7, P0 ;  /* 0x00000007ff037e24 */ /* 0x000fca00080e06ff */
[----:B------:R-:W2:Y:S02]  /*01f0*/  LDG.E.U8 R2, desc[UR4][R2.64] ;  /* 0x0000000402027981 */ /* 0x000ea4000c1e1100 */
[----:B--2---:R-:W-:-:S13]  /*0200*/  ISETP.NE.AND P0, PT, R2, RZ, PT ;  /* 0x000000ff0200720c */ /* 0x004fda0003f05270 */
[----:B------:R-:W-:Y:S05]  /*0210*/  @P0 EXIT ;  /* 0x000000000000094d */ /* 0x000fea0003800000 */
[----:B------:R-:W-:-:S05]  /*0220*/  VIADD R2, R7, 0x4 ;  /* 0x0000000407027836 */ /* 0x000fca0000000000 */
[----:B------:R-:W-:-:S04]  /*0230*/  IADD3 R2, P0, PT, R2, UR6, RZ ;  /* 0x0000000602027c10 */ /* 0x000fc8000ff1e0ff */
[----:B------:R-:W-:-:S05]  /*0240*/  IADD3.X R3, PT, PT, RZ, UR7, RZ, P0, !PT ;  /* 0x00000007ff037c10 */ /* 0x000fca00087fe4ff */
[----:B------:R-:W2:Y:S02]  /*0250*/  LDG.E.U8 R2, desc[UR4][R2.64] ;  /* 0x0000000402027981 */ /* 0x000ea4000c1e1100 */
[----:B--2---:R-:W-:-:S13]  /*0260*/  ISETP.NE.AND P0, PT, R2, RZ, PT ;  /* 0x000000ff0200720c */ /* 0x004fda0003f05270 */
[----:B------:R-:W-:Y:S05]  /*0270*/  @P0 EXIT ;  /* 0x000000000000094d */ /* 0x000fea0003800000 */
[----:B------:R-:W-:-:S05]  /*0280*/  VIADD R9, R7, 0x5 ;  /* 0x0000000507097836 */ /* 0x000fca0000000000 */
[----:B------:R-:W-:-:S05]  /*0290*/  IADD3 R2, P0, PT, R9, UR6, RZ ;  /* 0x0000000609027c10 */ /* 0x000fca000ff1e0ff */
[----:B------:R-:W-:-:S05]  /*02a0*/  IMAD.X R3, RZ, RZ, UR7, P0 ;  /* 0x00000007ff037e24 */ /* 0x000fca00080e06ff */
[----:B------:R-:W2:Y:S02]  /*02b0*/  LDG.E.U8 R2, desc[UR4][R2.64] ;  /* 0x0000000402027981 */ /* 0x000ea4000c1e1100 */
[----:B--2---:R-:W-:-:S13]  /*02c0*/  ISETP.NE.AND P0, PT, R2, RZ, PT ;  /* 0x000000ff0200720c */ /* 0x004fda0003f05270 */
[----:B------:R-:W-:Y:S05]  /*02d0*/  @P0 EXIT ;  /* 0x000000000000094d */ /* 0x000fea0003800000 */
[----:B------:R-:W0:Y:S01]  /*02e0*/  LDC.64 R4, c[0x0][0x388] ;  /* 0x0000e200ff047b82 */ /* 0x000e220000000a00 */
[----:B------:R-:W-:Y:S01]  /*02f0*/  MOV R11, 0xfffffffd ;  /* 0xfffffffd000b7802 */ /* 0x000fe20000000f00 */
[----:B0-----:R-:W-:-:S04]  /*0300*/  IMAD.WIDE.U32 R2, R7, 0x4, R4 ;  /* 0x0000000407027825 */ /* 0x001fc800078e0004 */
[----:B------:R-:W-:Y:S01]  /*0310*/  IMAD.WIDE.U32 R4, R9, 0x4, R4 ;  /* 0x0000000409047825 */ /* 0x000fe200078e0004 */
[----:B------:R-:W-:Y:S03]  /*0320*/  STG.E desc[UR4][R2.64], R11 ;  /* 0x0000000b02007986 */ /* 0x000fe6000c101904 */
[----:B------:R-:W-:-:S05]  /*0330*/  IMAD.MOV.U32 R7, RZ, RZ, 0x2 ;  /* 0x00000002ff077424 */ /* 0x000fca00078e00ff */
[----:B------:R-:W-:Y:S01]  /*0340*/  STG.E desc[UR4][R4.64], R7 ;  /* 0x0000000704007986 */ /* 0x000fe2000c101904 */
[----:B------:R-:W-:Y:S05]  /*0350*/  EXIT ;  /* 0x000000000000794d */ /* 0x000fea0003800000 */
.L_x_6:
        /* <DEDUP_REMOVED lines=10> */
.L_x_9:


//--------------------- .text._Z16random_to_tossesPKfPbi --------------------------
	.section	.text._Z16random_to_tossesPKfPbi,"ax",@progbits
	.align	128
        .global         _Z16random_to_tossesPKfPbi
        .type           _Z16random_to_tossesPKfPbi,@function
        .size           _Z16random_to_tossesPKfPbi,(.L_x_10 - _Z16random_to_tossesPKfPbi)
        .other          _Z16random_to_tossesPKfPbi,@"STO_CUDA_ENTRY STV_DEFAULT"
_Z16random_to_tossesPKfPbi:
.text._Z16random_to_tossesPKfPbi:
        /* <DEDUP_REMOVED lines=10> */
[----:B------:R-:W2:Y:S01]  /*00a0*/  LDCU.64 UR6, c[0x0][0x388] ;  /* 0x00007100ff0677ac */ /* 0x000ea20008000a00 */
[----:B0-----:R-:W-:-:S06]  /*00b0*/  IMAD.WIDE.U32 R2, R5, 0x4, R2 ;  /* 0x0000000405027825 */ /* 0x001fcc00078e0002 */
[----:B-1----:R-:W3:Y:S01]  /*00c0*/  LDG.E R2, desc[UR4][R2.64] ;  /* 0x0000000402027981 */ /* 0x002ee2000c1e1900 */
[----:B--2---:R-:W-:-:S05]  /*00d0*/  IADD3 R4, P1, PT, R5, UR6, RZ ;  /* 0x0000000605047c10 */ /* 0x004fca000ff3e0ff */
[----:B------:R-:W-:Y:S01]  /*00e0*/  IMAD.X R5, RZ, RZ, UR7, P1 ;  /* 0x00000007ff057e24 */ /* 0x000fe200088e06ff */
[----:B---3--:R-:W-:-:S04]  /*00f0*/  FSETP.GE.AND P0, PT, R2, 0.5, PT ;  /* 0x3f0000000200780b */ /* 0x008fc80003f06000 */
[----:B------:R-:W-:-:S05]  /*0100*/  SEL R7, RZ, 0x1, !P0 ;  /* 0x00000001ff077807 */ /* 0x000fca0004000000 */
[----:B------:R-:W-:Y:S01]  /*0110*/  STG.E.U8 desc[UR4][R4.64], R7 ;  /* 0x0000000704007986 */ /* 0x000fe2000c101104 */
[----:B------:R-:W-:Y:S05]  /*0120*/  EXIT ;  /* 0x000000000000794d */ /* 0x000fea0003800000 */
.L_x_7:
        /* <DEDUP_REMOVED lines=13> */
.L_x_10:


//--------------------- .nv.global.init           --------------------------
	.section	.nv.global.init,"aw",@progbits
	.align	4
.nv.global.init:
	.type		mrg32k3aM1SubSeq,@object
	.size		mrg32k3aM1SubSeq,(mrg32k3aM2SubSeq - mrg32k3aM1SubSeq)
mrg32k3aM1SubSeq:
        /*0000*/ 	.byte	0x0b, 0xcc, 0xee, 0x04, 0x73, 0x29, 0x8b, 0x6f, 0xf6, 0x53, 0x03, 0xf6, 0x23, 0xf6, 0xea, 0xda
        /* <DEDUP_REMOVED lines=125> */
	.type		mrg32k3aM2SubSeq,@object
	.size		mrg32k3aM2SubSeq,(mrg32k3aM1 - mrg32k3aM2SubSeq)
mrg32k3aM2SubSeq:
        /* <DEDUP_REMOVED lines=126> */
	.type		mrg32k3aM1,@object
	.size		mrg32k3aM1,(mrg32k3aM1Seq - mrg32k3aM1)
mrg32k3aM1:
        /* <DEDUP_REMOVED lines=144> */
	.type		mrg32k3aM1Seq,@object
	.size		mrg32k3aM1Seq,(mrg32k3aM2 - mrg32k3aM1Seq)
mrg32k3aM1Seq:
        /* <DEDUP_REMOVED lines=144> */
	.type		mrg32k3aM2,@object
	.size		mrg32k3aM2,(mrg32k3aM2Seq - mrg32k3aM2)
mrg32k3aM2:
        /* <DEDUP_REMOVED lines=144> */
	.type		mrg32k3aM2Seq,@object
	.size		mrg32k3aM2Seq,(precalc_xorwow_matrix - mrg32k3aM2Seq)
mrg32k3aM2Seq:
        /* <DEDUP_REMOVED lines=144> */
	.type		precalc_xorwow_matrix,@object
	.size		precalc_xorwow_matrix,(precalc_xorwow_offset_matrix - precalc_xorwow_matrix)
precalc_xorwow_matrix:
        /* <DEDUP_REMOVED lines=6400> */
	.type		precalc_xorwow_offset_matrix,@object
	.size		precalc_xorwow_offset_matrix,(.L_1 - precalc_xorwow_offset_matrix)
precalc_xorwow_offset_matrix:
        /* <DEDUP_REMOVED lines=6400> */
.L_1:


//--------------------- .nv.shared.reserved.0     --------------------------
	.section	.nv.shared.reserved.0,"aw",@nobits
	.weak		__nv_reservedSMEM_offset_0_alias
	.size		__nv_reservedSMEM_offset_0_alias, 0, 64
	.other		__nv_reservedSMEM_offset_0_alias,@"STO_CUDA_RESERVED_SHARED STV_DEFAULT"
__nv_reservedSMEM_offset_0_alias:
	.zero		0
	.zero		64


//--------------------- .nv.global                --------------------------
	.section	.nv.global,"aw",@nobits
.nv.global:
	.type		allThreadsDone,@object
	.size		allThreadsDone,(.L_9 - allThreadsDone)
allThreadsDone:
	.zero		1
.L_9:


//--------------------- .nv.constant0._Z10find_distsPbPiS0_i --------------------------
	.section	.nv.constant0._Z10find_distsPbPiS0_i,"a",@progbits
	.sectionflags	@""
	.align	4
.nv.constant0._Z10find_distsPbPiS0_i:
	.zero		924


//--------------------- .nv.constant0._Z12find_targetsPKbPii --------------------------
	.section	.nv.constant0._Z12find_targetsPKbPii,"a",@progbits
	.sectionflags	@""
	.align	4
.nv.constant0._Z12find_targetsPKbPii:
	.zero		916


//--------------------- .nv.constant0._Z16random_to_tossesPKfPbi --------------------------
	.section	.nv.constant0._Z16random_to_tossesPKfPbi,"a",@progbits
	.sectionflags	@""
	.align	4
.nv.constant0._Z16random_to_tossesPKfPbi:
	.zero		916


//--------------------- SYMBOLS --------------------------

	.type		.nv.reservedSmem.offset0,@object
	.size		.nv.reservedSmem.offset0,0x4
